	.headerflags	@"EF_CUDA_TEXMODE_UNIFIED EF_CUDA_64BIT_ADDRESS EF_CUDA_ACCELERATORS EF_CUDA_SM90 EF_CUDA_VIRTUAL_SM(EF_CUDA_SM90)"
	.elftype	@"ET_EXEC"


//--------------------- .nv.info                  --------------------------
	.section	.nv.info,"",@"SHT_CUDA_INFO"
	.align	4


	//----- nvinfo : EIATTR_REGCOUNT
	.align		4
        /*0000*/ 	.byte	0x04, 0x2f
        /*0002*/ 	.short	(.L_3 - .L_2)
	.align		4
.L_2:
        /*0004*/ 	.word	index@(triton_poi_fused__native_batch_norm_legit_no_training_24)
        /*0008*/ 	.word	0x00000016


	//----- nvinfo : EIATTR_MIN_STACK_SIZE
	.align		4
.L_3:
        /*000c*/ 	.byte	0x04, 0x12
        /*000e*/ 	.short	(.L_5 - .L_4)
	.align		4
.L_4:
        /*0010*/ 	.word	index@(triton_poi_fused__native_batch_norm_legit_no_training_24)
        /*0014*/ 	.word	0x00000000


	//----- nvinfo : EIATTR_FRAME_SIZE
	.align		4
.L_5:
        /*0018*/ 	.byte	0x04, 0x11
        /*001a*/ 	.short	(.L_7 - .L_6)
	.align		4
.L_6:
        /*001c*/ 	.word	index@(triton_poi_fused__native_batch_norm_legit_no_training_24)
        /*0020*/ 	.word	0x00000000


	//----- nvinfo : EIATTR_MIN_STACK_SIZE
	.align		4
.L_7:
        /*0024*/ 	.byte	0x04, 0x12
        /*0026*/ 	.short	(.L_9 - .L_8)
	.align		4
.L_8:
        /*0028*/ 	.word	index@(triton_poi_fused__native_batch_norm_legit_no_training_24)
        /*002c*/ 	.word	0x00000000
.L_9:


//--------------------- .nv.info.triton_poi_fused__native_batch_norm_legit_no_training_24 --------------------------
	.section	.nv.info.triton_poi_fused__native_batch_norm_legit_no_training_24,"",@"SHT_CUDA_INFO"
	.sectionflags	@""
	.align	4


	//----- nvinfo : EIATTR_CUDA_API_VERSION
	.align		4
        /*0000*/ 	.byte	0x04, 0x37
        /*0002*/ 	.short	(.L_11 - .L_10)
.L_10:
        /*0004*/ 	.word	0x0000007c


	//----- nvinfo : EIATTR_KPARAM_INFO
	.align		4
.L_11:
        /*0008*/ 	.byte	0x04, 0x17
        /*000a*/ 	.short	(.L_13 - .L_12)
.L_12:
        /*000c*/ 	.word	0x00000000
        /*0010*/ 	.short	0x0006
        /*0012*/ 	.short	0x0030
        /*0014*/ 	.byte	0x00, 0xf0, 0x11, 0x00


	//----- nvinfo : EIATTR_KPARAM_INFO
	.align		4
.L_13:
        /*0018*/ 	.byte	0x04, 0x17
        /*001a*/ 	.short	(.L_15 - .L_14)
.L_14:
        /*001c*/ 	.word	0x00000000
        /*0020*/ 	.short	0x0005
        /*0022*/ 	.short	0x0028
        /*0024*/ 	.byte	0x00, 0xf4, 0x21, 0x00


	//----- nvinfo : EIATTR_KPARAM_INFO
	.align		4
.L_15:
        /*0028*/ 	.byte	0x04, 0x17
        /*002a*/ 	.short	(.L_17 - .L_16)
.L_16:
        /*002c*/ 	.word	0x00000000
        /*0030*/ 	.short	0x0004
        /*0032*/ 	.short	0x0020
        /*0034*/ 	.byte	0x00, 0xf4, 0x21, 0x00


	//----- nvinfo : EIATTR_KPARAM_INFO
	.align		4
.L_17:
        /*0038*/ 	.byte	0x04, 0x17
        /*003a*/ 	.short	(.L_19 - .L_18)
.L_18:
        /*003c*/ 	.word	0x00000000
        /*0040*/ 	.short	0x0003
        /*0042*/ 	.short	0x0018
        /*0044*/ 	.byte	0x00, 0xf4, 0x21, 0x00


	//----- nvinfo : EIATTR_KPARAM_INFO
	.align		4
.L_19:
        /*0048*/ 	.byte	0x04, 0x17
        /*004a*/ 	.short	(.L_21 - .L_20)
.L_20:
        /*004c*/ 	.word	0x00000000
        /*0050*/ 	.short	0x0002
        /*0052*/ 	.short	0x0010
        /*0054*/ 	.byte	0x00, 0xf4, 0x21, 0x00


	//----- nvinfo : EIATTR_KPARAM_INFO
	.align		4
.L_21:
        /*0058*/ 	.byte	0x04, 0x17
        /*005a*/ 	.short	(.L_23 - .L_22)
.L_22:
        /*005c*/ 	.word	0x00000000
        /*0060*/ 	.short	0x0001
        /*0062*/ 	.short	0x0008
        /*0064*/ 	.byte	0x00, 0xf4, 0x21, 0x00


	//----- nvinfo : EIATTR_KPARAM_INFO
	.align		4
.L_23:
        /*0068*/ 	.byte	0x04, 0x17
        /*006a*/ 	.short	(.L_25 - .L_24)
.L_24:
        /*006c*/ 	.word	0x00000000
        /*0070*/ 	.short	0x0000
        /*0072*/ 	.short	0x0000
        /*0074*/ 	.byte	0x00, 0xf4, 0x21, 0x00


	//----- nvinfo : EIATTR_SPARSE_MMA_MASK
	.align		4
.L_25:
        /*0078*/ 	.byte	0x03, 0x50
        /*007a*/ 	.short	0x0000


	//----- nvinfo : EIATTR_MAXREG_COUNT
	.align		4
        /*007c*/ 	.byte	0x03, 0x1b
        /*007e*/ 	.short	0x00ff


	//----- nvinfo : EIATTR_EXIT_INSTR_OFFSETS
	.align		4
        /*0080*/ 	.byte	0x04, 0x1c
        /*0082*/ 	.short	(.L_27 - .L_26)


	//   ....[0]....
.L_26:
        /*0084*/ 	.word	0x00000450


	//   ....[1]....
        /*0088*/ 	.word	0x00000470


	//----- nvinfo : EIATTR_REQNTID
	.align		4
.L_27:
        /*008c*/ 	.byte	0x04, 0x10
        /*008e*/ 	.short	(.L_29 - .L_28)
.L_28:
        /*0090*/ 	.word	0x00000080
        /*0094*/ 	.word	0x00000001
        /*0098*/ 	.word	0x00000001


	//----- nvinfo : EIATTR_CBANK_PARAM_SIZE
	.align		4
.L_29:
        /*009c*/ 	.byte	0x03, 0x19
        /*009e*/ 	.short	0x0034


	//----- nvinfo : EIATTR_PARAM_CBANK
	.align		4
        /*00a0*/ 	.byte	0x04, 0x0a
        /*00a2*/ 	.short	(.L_31 - .L_30)
	.align		4
.L_30:
        /*00a4*/ 	.word	index@(.nv.constant0.triton_poi_fused__native_batch_norm_legit_no_training_24)
        /*00a8*/ 	.short	0x0210
        /*00aa*/ 	.short	0x0034


	//----- nvinfo : EIATTR_SW_WAR
	.align		4
.L_31:
        /*00ac*/ 	.byte	0x04, 0x36
        /*00ae*/ 	.short	(.L_33 - .L_32)
.L_32:
        /*00b0*/ 	.word	0x00000008
.L_33:


//--------------------- .nv.callgraph             --------------------------
	.section	.nv.callgraph,"",@"SHT_CUDA_CALLGRAPH"
	.align	4
	.sectionentsize	8
	.align		4
        /*0000*/ 	.word	0x00000000
	.align		4
        /*0004*/ 	.word	0xffffffff
	.align		4
        /*0008*/ 	.word	0x00000000
	.align		4
        /*000c*/ 	.word	0xfffffffe
	.align		4
        /*0010*/ 	.word	0x00000000
	.align		4
        /*0014*/ 	.word	0xfffffffd
	.align		4
        /*0018*/ 	.word	0x00000000
	.align		4
        /*001c*/ 	.word	0xfffffffc


//--------------------- .nv.constant4             --------------------------
	.section	.nv.constant4,"a",@progbits
	.align	8
	.align		8
.nv.constant4:
        /*0000*/ 	.dword	_$_str
	.align		8
        /*0008*/ 	.dword	_$_str_$_2


//--------------------- .text.triton_poi_fused__native_batch_norm_legit_no_training_24 --------------------------
	.section	.text.triton_poi_fused__native_batch_norm_legit_no_training_24,"ax",@progbits
	.align	128
        .global         triton_poi_fused__native_batch_norm_legit_no_training_24
        .type           triton_poi_fused__native_batch_norm_legit_no_training_24,@function
        .size           triton_poi_fused__native_batch_norm_legit_no_training_24,(.L_x_1 - triton_poi_fused__native_batch_norm_legit_no_training_24)
        .other          triton_poi_fused__native_batch_norm_legit_no_training_24,@"STO_CUDA_ENTRY STV_DEFAULT"
triton_poi_fused__native_batch_norm_legit_no_training_24:
.text.triton_poi_fused__native_batch_norm_legit_no_training_24:
[----:B------:R-:W0:Y:S01]  /*0000*/  LDC R1, c[0x0][0x28] ;  /* 0x00000a00ff017b82 */ /* 0x000e220000000800 */
[----:B------:R-:W1:Y:S07]  /*0010*/  S2R R0, SR_TID.X ;  /* 0x0000000000007919 */ /* 0x000e6e0000002100 */
[----:B------:R-:W2:Y:S01]  /*0020*/  LDC.64 R8, c[0x0][0x220] ;  /* 0x00008800ff087b82 */ /* 0x000ea20000000a00 */
[----:B------:R-:W-:Y:S01]  /*0030*/  ULDC.64 UR4, c[0x0][0x208] ;  /* 0x0000820000047ab9 */ /* 0x000fe20000000a00 */
[----:B------:R-:W3:Y:S06]  /*0040*/  S2R R5, SR_CTAID.X ;  /* 0x0000000000057919 */ /* 0x000eec0000002500 */
[----:B------:R-:W4:Y:S08]  /*0050*/  LDC.64 R14, c[0x0][0x218] ;  /* 0x00008600ff0e7b82 */ /* 0x000f300000000a00 */
[----:B------:R-:W5:Y:S08]  /*0060*/  LDC.64 R12, c[0x0][0x210] ;  /* 0x00008400ff0c7b82 */ /* 0x000f700000000a00 */
[----:B------:R-:W4:Y:S01]  /*0070*/  LDC.64 R16, c[0x0][0x228] ;  /* 0x00008a00ff107b82 */ /* 0x000f220000000a00 */
[----:B-1----:R-:W-:-:S07]  /*0080*/  SHF.L.U32 R0, R0, 0x1, RZ ;  /* 0x0000000100007819 */ /* 0x002fce00000006ff */
[----:B------:R-:W1:Y:S01]  /*0090*/  LDC.64 R18, c[0x0][0x230] ;  /* 0x00008c00ff127b82 */ /* 0x000e620000000a00 */
[----:B---3--:R-:W-:Y:S02]  /*00a0*/  SHF.R.S32.HI R3, RZ, 0x17, R5 ;  /* 0x00000017ff037819 */ /* 0x008fe40000011405 */
[----:B------:R-:W-:Y:S02]  /*00b0*/  LOP3.LUT R0, R0, 0xfe, RZ, 0xc0, !PT ;  /* 0x000000fe00007812 */ /* 0x000fe400078ec0ff */
[----:B------:R-:W-:Y:S02]  /*00c0*/  SGXT R3, R3, 0x1 ;  /* 0x000000010303781a */ /* 0x000fe40000000200 */
[----:B------:R-:W-:-:S04]  /*00d0*/  LEA R0, R5, R0, 0x8 ;  /* 0x0000000005007211 */ /* 0x000fc800078e40ff */
[----:B------:R-:W-:Y:S02]  /*00e0*/  LEA.HI R3, R3, R0, RZ, 0x4 ;  /* 0x0000000003037211 */ /* 0x000fe400078f20ff */
[----:B------:R-:W-:Y:S02]  /*00f0*/  ISETP.GE.AND P4, PT, R0, 0x1800, PT ;  /* 0x000018000000780c */ /* 0x000fe40003f86270 */
[----:B------:R-:W-:-:S05]  /*0100*/  SHF.R.S32.HI R3, RZ, 0x4, R3 ;  /* 0x00000004ff037819 */ /* 0x000fca0000011403 */
[----:B------:R-:W-:-:S05]  /*0110*/  IMAD.HI R2, R3, 0x2aaaaaab, RZ ;  /* 0x2aaaaaab03027827 */ /* 0x000fca00078e02ff */
[----:B------:R-:W-:-:S04]  /*0120*/  SHF.R.U32.HI R5, RZ, 0x1f, R2 ;  /* 0x0000001fff057819 */ /* 0x000fc80000011602 */
[----:B------:R-:W-:Y:S02]  /*0130*/  LEA.HI R2, R2, R5, RZ, 0x1c ;  /* 0x0000000502027211 */ /* 0x000fe400078fe0ff */
[----:B------:R-:W-:-:S03]  /*0140*/  CS2R R4, SRZ ;  /* 0x0000000000047805 */ /* 0x000fc6000001ff00 */
[----:B------:R-:W-:-:S04]  /*0150*/  IMAD R11, R2, -0x60, R3 ;  /* 0xffffffa0020b7824 */ /* 0x000fc800078e0203 */
[----:B--2---:R-:W-:-:S05]  /*0160*/  IMAD.WIDE R8, R11, 0x4, R8 ;  /* 0x000000040b087825 */ /* 0x004fca00078e0208 */
[----:B------:R-:W2:Y:S04]  /*0170*/  @!P4 LDG.E.EL R4, desc[UR4][R8.64] ;  /* 0x000000040804c981 */ /* 0x000ea8000c2e1900 */
[----:B------:R3:W2:Y:S01]  /*0180*/  @!P4 LDG.E.EL R5, desc[UR4][R8.64] ;  /* 0x000000040805c981 */ /* 0x0006a2000c2e1900 */
[----:B------:R-:W-:Y:S02]  /*0190*/  CS2R R6, SRZ ;  /* 0x0000000000067805 */ /* 0x000fe4000001ff00 */
[----:B------:R-:W-:Y:S01]  /*01a0*/  CS2R R2, SRZ ;  /* 0x0000000000027805 */ /* 0x000fe2000001ff00 */
[----:B----4-:R-:W-:-:S04]  /*01b0*/  IMAD.WIDE R14, R11, 0x4, R14 ;  /* 0x000000040b0e7825 */ /* 0x010fc800078e020e */
[----:B-----5:R-:W-:Y:S01]  /*01c0*/  IMAD.WIDE R12, R0, 0x4, R12 ;  /* 0x00000004000c7825 */ /* 0x020fe200078e020c */
[----:B------:R-:W4:Y:S04]  /*01d0*/  @!P4 LDG.E.EL R6, desc[UR4][R14.64] ;  /* 0x000000040e06c981 */ /* 0x000f28000c2e1900 */
[----:B------:R-:W4:Y:S01]  /*01e0*/  @!P4 LDG.E.64 R2, desc[UR4][R12.64] ;  /* 0x000000040c02c981 */ /* 0x000f22000c1e1b00 */
[C---:B0-----:R-:W-:Y:S01]  /*01f0*/  IMAD.WIDE R16, R11.reuse, 0x4, R16 ;  /* 0x000000040b107825 */ /* 0x041fe200078e0210 */
[----:B---3--:R-:W-:Y:S02]  /*0200*/  CS2R R8, SRZ ;  /* 0x0000000000087805 */ /* 0x008fe4000001ff00 */
[----:B------:R0:W3:Y:S01]  /*0210*/  @!P4 LDG.E.EL R7, desc[UR4][R14.64] ;  /* 0x000000040e07c981 */ /* 0x0000e2000c2e1900 */
[----:B-1----:R-:W-:Y:S01]  /*0220*/  IMAD.WIDE R18, R11, 0x4, R18 ;  /* 0x000000040b127825 */ /* 0x002fe200078e0212 */
[----:B------:R-:W-:-:S04]  /*0230*/  CS2R R10, SRZ ;  /* 0x00000000000a7805 */ /* 0x000fc8000001ff00 */
[----:B------:R-:W5:Y:S04]  /*0240*/  @!P4 LDG.E.EL R8, desc[UR4][R18.64] ;  /* 0x000000041208c981 */ /* 0x000f68000c2e1900 */
[----:B------:R-:W5:Y:S04]  /*0250*/  @!P4 LDG.E.EL R11, desc[UR4][R16.64] ;  /* 0x00000004100bc981 */ /* 0x000f68000c2e1900 */
[----:B------:R-:W3:Y:S04]  /*0260*/  @!P4 LDG.E.EL R10, desc[UR4][R16.64] ;  /* 0x00000004100ac981 */ /* 0x000ee8000c2e1900 */
[----:B------:R-:W3:Y:S01]  /*0270*/  @!P4 LDG.E.EL R9, desc[UR4][R18.64] ;  /* 0x000000041209c981 */ /* 0x000ee2000c2e1900 */
[----:B0-----:R-:W-:Y:S01]  /*0280*/  HFMA2.MMA R15, -RZ, RZ, 1.625, 0 ;  /* 0x3e800000ff0f7435 */ /* 0x001fe200000001ff */
[----:B--2---:R-:W-:Y:S01]  /*0290*/  FADD R4, R4, 9.9999997473787516356e-06 ;  /* 0x3727c5ac04047421 */ /* 0x004fe20000000000 */
[----:B------:R-:W-:-:S03]  /*02a0*/  FADD R12, R5, 9.9999997473787516356e-06 ;  /* 0x3727c5ac050c7421 */ /* 0x000fc60000000000 */
[----:B------:R0:W1:Y:S08]  /*02b0*/  MUFU.SQRT R13, R4 ;  /* 0x00000004000d7308 */ /* 0x0000700000002000 */
[----:B------:R-:W2:Y:S01]  /*02c0*/  MUFU.SQRT R14, R12 ;  /* 0x0000000c000e7308 */ /* 0x000ea20000002000 */
[----:B0-----:R-:W0:Y:S01]  /*02d0*/  LDC.64 R4, c[0x0][0x238] ;  /* 0x00008e00ff047b82 */ /* 0x001e220000000a00 */
[----:B-1----:R-:W-:-:S02]  /*02e0*/  FSETP.GT.AND P0, PT, R13, 8.50705917302346158658e+37, PT ;  /* 0x7e8000000d00780b */ /* 0x002fc40003f04000 */
[----:B------:R-:W-:Y:S02]  /*02f0*/  FSETP.GEU.AND P2, PT, R13, 1.175494350822287508e-38, PT ;  /* 0x008000000d00780b */ /* 0x000fe40003f4e000 */
[C---:B--2---:R-:W-:Y:S02]  /*0300*/  FSETP.GT.AND P1, PT, R14.reuse, 8.50705917302346158658e+37, PT ;  /* 0x7e8000000e00780b */ /* 0x044fe40003f24000 */
[----:B------:R-:W-:-:S07]  /*0310*/  FSETP.GEU.AND P3, PT, R14, 1.175494350822287508e-38, PT ;  /* 0x008000000e00780b */ /* 0x000fce0003f6e000 */
[----:B------:R-:W-:-:S04]  /*0320*/  @P0 FMUL R13, R13, 0.25 ;  /* 0x3e8000000d0d0820 */ /* 0x000fc80000400000 */
[----:B------:R-:W-:Y:S01]  /*0330*/  @!P2 FMUL R13, R13, 16777216 ;  /* 0x4b8000000d0da820 */ /* 0x000fe20000400000 */
[----:B------:R-:W-:-:S04]  /*0340*/  @P1 FMUL R14, R14, 0.25 ;  /* 0x3e8000000e0e1820 */ /* 0x000fc80000400000 */
[----:B------:R-:W-:Y:S01]  /*0350*/  @!P3 FMUL R14, R14, 16777216 ;  /* 0x4b8000000e0eb820 */ /* 0x000fe20000400000 */
[----:B------:R-:W1:Y:S01]  /*0360*/  MUFU.RCP R13, R13 ;  /* 0x0000000d000d7308 */ /* 0x000e620000001000 */
[----:B------:R-:W-:-:S07]  /*0370*/  FSEL R12, R15, 1, P0 ;  /* 0x3f8000000f0c7808 */ /* 0x000fce0000000000 */
[----:B------:R-:W2:Y:S01]  /*0380*/  MUFU.RCP R14, R14 ;  /* 0x0000000e000e7308 */ /* 0x000ea20000001000 */
[----:B------:R-:W-:Y:S01]  /*0390*/  FSEL R15, R15, 1, P1 ;  /* 0x3f8000000f0f7808 */ /* 0x000fe20000800000 */
[----:B------:R-:W-:Y:S01]  /*03a0*/  @!P2 FMUL R12, R12, 16777216 ;  /* 0x4b8000000c0ca820 */ /* 0x000fe20000400000 */
[----:B----4-:R-:W-:-:S03]  /*03b0*/  FADD R3, -R6, R3 ;  /* 0x0000000306037221 */ /* 0x010fc60000000100 */
[----:B------:R-:W-:Y:S01]  /*03c0*/  @!P3 FMUL R15, R15, 16777216 ;  /* 0x4b8000000f0fb820 */ /* 0x000fe20000400000 */
[----:B---3--:R-:W-:Y:S01]  /*03d0*/  FADD R2, -R7, R2 ;  /* 0x0000000207027221 */ /* 0x008fe20000000100 */
[----:B-1----:R-:W-:Y:S02]  /*03e0*/  FMUL R13, R13, R12 ;  /* 0x0000000c0d0d7220 */ /* 0x002fe40000400000 */
[----:B--2---:R-:W-:Y:S02]  /*03f0*/  FMUL R6, R14, R15 ;  /* 0x0000000f0e067220 */ /* 0x004fe40000400000 */
[----:B------:R-:W-:Y:S02]  /*0400*/  FMUL R13, R2, R13 ;  /* 0x0000000d020d7220 */ /* 0x000fe40000400000 */
[----:B------:R-:W-:Y:S01]  /*0410*/  FMUL R6, R3, R6 ;  /* 0x0000000603067220 */ /* 0x000fe20000400000 */
[----:B0-----:R-:W-:-:S04]  /*0420*/  IMAD.WIDE R4, R0, 0x4, R4 ;  /* 0x0000000400047825 */ /* 0x001fc800078e0204 */
[----:B-----5:R-:W-:Y:S01]  /*0430*/  FFMA R8, R13, R11, R8 ;  /* 0x0000000b0d087223 */ /* 0x020fe20000000008 */
[----:B------:R-:W-:Y:S01]  /*0440*/  FFMA R9, R6, R10, R9 ;  /* 0x0000000a06097223 */ /* 0x000fe20000000009 */
[----:B------:R-:W-:Y:S06]  /*0450*/  @P4 EXIT ;  /* 0x000000000000494d */ /* 0x000fec0003800000 */
[----:B------:R-:W-:Y:S01]  /*0460*/  STG.E.64 desc[UR4][R4.64], R8 ;  /* 0x0000000804007986 */ /* 0x000fe2000c101b04 */
[----:B------:R-:W-:Y:S05]  /*0470*/  EXIT ;  /* 0x000000000000794d */ /* 0x000fea0003800000 */
.L_x_0:
[----:B------:R-:W-:-:S00]  /*0480*/  BRA `(.L_x_0) ;  /* 0xfffffffc00fc7947 */ /* 0x000fc0000383ffff */
[----:B------:R-:W-:-:S00]  /*0490*/  NOP ;  /* 0x0000000000007918 */ /* 0x000fc00000000000 */
        /* <DEDUP_REMOVED lines=14> */
.L_x_1:


//--------------------- .nv.global.init           --------------------------
	.section	.nv.global.init,"aw",@progbits
.nv.global.init:
	.type		_$_str,@object
	.size		_$_str,(_$_str_$_2 - _$_str)
_$_str:
        /*0000*/ 	.byte	0x5f, 0x5f, 0x43, 0x55, 0x44, 0x41, 0x5f, 0x46, 0x54, 0x5a, 0x00
	.type		_$_str_$_2,@object
	.size		_$_str_$_2,(.L_1 - _$_str_$_2)
_$_str_$_2:
        /*000b*/ 	.byte	0x5f, 0x5f, 0x43, 0x55, 0x44, 0x41, 0x5f, 0x50, 0x52, 0x45, 0x43, 0x5f, 0x53, 0x51, 0x52, 0x54
        /*001b*/ 	.byte	0x00
.L_1:


//--------------------- .nv.constant0.triton_poi_fused__native_batch_norm_legit_no_training_24 --------------------------
	.section	.nv.constant0.triton_poi_fused__native_batch_norm_legit_no_training_24,"a",@progbits
	.sectionflags	@""
	.align	4
.nv.constant0.triton_poi_fused__native_batch_norm_legit_no_training_24:
	.zero		580
